//
// Generated by NVIDIA NVVM Compiler
//
// Compiler Build ID: CL-36424714
// Cuda compilation tools, release 13.0, V13.0.88
// Based on NVVM 20.0.0
//

.version 9.0
.target sm_100
.address_size 64

	// .globl	candidate0
// _ZZ10candidate0E15pad_temp_shared has been demoted
// _ZZ10candidate0E13kernel_shared has been demoted

.visible .entry candidate0(
	.param .u64 .ptr .align 1 candidate0_param_0,
	.param .u64 .ptr .align 1 candidate0_param_1,
	.param .u64 .ptr .align 1 candidate0_param_2
)
.maxntid 128
{
	.reg .pred 	%p<3>;
	.reg .b16 	%rs<10>;
	.reg .b32 	%r<86>;
	.reg .b32 	%f<338>;
	.reg .b64 	%rd<13>;
	// demoted variable
	.shared .align 4 .b8 _ZZ10candidate0E15pad_temp_shared[8192];
	// demoted variable
	.shared .align 4 .b8 _ZZ10candidate0E13kernel_shared[8192];
	ld.param.u64 	%rd4, [candidate0_param_0];
	ld.param.u64 	%rd5, [candidate0_param_1];
	ld.param.u64 	%rd3, [candidate0_param_2];
	cvta.to.global.u64 	%rd1, %rd5;
	cvta.to.global.u64 	%rd2, %rd4;
	mov.u32 	%r1, %tid.x;
	shr.u32 	%r20, %r1, 6;
	mov.u32 	%r21, %ctaid.x;
	mul.hi.u32 	%r22, %r21, 1402438301;
	shr.u32 	%r6, %r22, 4;
	mul.lo.s32 	%r23, %r6, 49;
	sub.s32 	%r24, %r21, %r23;
	cvt.u16.u32 	%rs2, %r24;
	mul.lo.s16 	%rs3, %rs2, 37;
	shr.u16 	%rs4, %rs3, 8;
	sub.s16 	%rs5, %rs2, %rs4;
	and.b16  	%rs6, %rs5, 254;
	shr.u16 	%rs7, %rs6, 1;
	add.s16 	%rs8, %rs7, %rs4;
	and.b16  	%rs9, %rs8, 252;
	shr.u16 	%rs1, %rs9, 2;
	cvt.u32.u16 	%r25, %rs1;
	prmt.b32 	%r26, %r20, %r25, 0x3340U;
	prmt.b32 	%r27, %r28, %r29, 0x3340U;
	prmt.b32 	%r30, %r26, %r27, 0x5410U;
	mov.b32 	%r82, 0;
	mov.b32 	%r31, 29363264;
	dp2a.lo.u32.u32 	%r2, %r31, %r30, %r82;
	shr.u32 	%r32, %r1, 3;
	and.b32  	%r33, %r32, 7;
	mul.lo.s32 	%r3, %r33, 56;
	mul.hi.u32 	%r34, %r21, -1840700269;
	shr.u32 	%r35, %r34, 2;
	mul.lo.s32 	%r36, %r35, 7;
	sub.s32 	%r37, %r21, %r36;
	shl.b32 	%r4, %r37, 3;
	and.b32  	%r5, %r1, 7;
	shl.b32 	%r38, %r6, 14;
	shl.b32 	%r39, %r1, 3;
	and.b32  	%r40, %r39, 768;
	and.b32  	%r41, %r1, 31;
	or.b32  	%r42, %r40, %r41;
	or.b32  	%r7, %r42, %r38;
	shr.u32 	%r8, %r1, 4;
	shl.b32 	%r43, %r8, 10;
	mov.u32 	%r44, _ZZ10candidate0E13kernel_shared;
	add.s32 	%r45, %r43, %r44;
	add.s32 	%r9, %r45, 512;
	and.b32  	%r46, %r39, 64;
	shl.b32 	%r47, %r1, 2;
	and.b32  	%r48, %r47, 28;
	or.b32  	%r49, %r46, %r48;
	mov.u32 	%r50, _ZZ10candidate0E15pad_temp_shared;
	add.s32 	%r51, %r49, %r50;
	add.s32 	%r10, %r51, 512;
	mov.f32 	%f306, 0f00000000;
	mov.f32 	%f307, %f306;
	mov.f32 	%f308, %f306;
	mov.f32 	%f309, %f306;
	mov.f32 	%f310, %f306;
	mov.f32 	%f311, %f306;
	mov.f32 	%f312, %f306;
	mov.f32 	%f313, %f306;
	mov.f32 	%f314, %f306;
	mov.f32 	%f315, %f306;
	mov.f32 	%f316, %f306;
	mov.f32 	%f317, %f306;
	mov.f32 	%f318, %f306;
	mov.f32 	%f319, %f306;
	mov.f32 	%f320, %f306;
	mov.f32 	%f321, %f306;
	mov.f32 	%f322, %f306;
	mov.f32 	%f323, %f306;
	mov.f32 	%f324, %f306;
	mov.f32 	%f325, %f306;
	mov.f32 	%f326, %f306;
	mov.f32 	%f327, %f306;
	mov.f32 	%f328, %f306;
	mov.f32 	%f329, %f306;
	mov.f32 	%f330, %f306;
	mov.f32 	%f331, %f306;
	mov.f32 	%f332, %f306;
	mov.f32 	%f333, %f306;
	mov.f32 	%f334, %f306;
	mov.f32 	%f335, %f306;
	mov.f32 	%f336, %f306;
	mov.f32 	%f337, %f306;
$L__BB0_1:
	bar.sync 	0;
	mul.lo.s32 	%r53, %r82, 100352;
	or.b32  	%r54, %r53, %r3;
	add.s32 	%r55, %r54, %r4;
	add.s32 	%r56, %r55, %r5;
	add.s32 	%r57, %r56, %r2;
	mul.wide.u32 	%rd6, %r57, 4;
	add.s64 	%rd7, %rd2, %rd6;
	ld.global.nc.f32 	%f98, [%rd7];
	shl.b32 	%r58, %r1, 2;
	mov.u32 	%r59, _ZZ10candidate0E15pad_temp_shared;
	add.s32 	%r60, %r59, %r58;
	st.shared.f32 	[%r60], %f98;
	ld.global.nc.f32 	%f99, [%rd7+25088];
	st.shared.f32 	[%r60+512], %f99;
	ld.global.nc.f32 	%f100, [%rd7+50176];
	st.shared.f32 	[%r60+1024], %f100;
	ld.global.nc.f32 	%f101, [%rd7+75264];
	st.shared.f32 	[%r60+1536], %f101;
	ld.global.nc.f32 	%f102, [%rd7+100352];
	st.shared.f32 	[%r60+2048], %f102;
	ld.global.nc.f32 	%f103, [%rd7+125440];
	st.shared.f32 	[%r60+2560], %f103;
	ld.global.nc.f32 	%f104, [%rd7+150528];
	st.shared.f32 	[%r60+3072], %f104;
	ld.global.nc.f32 	%f105, [%rd7+175616];
	st.shared.f32 	[%r60+3584], %f105;
	ld.global.nc.f32 	%f106, [%rd7+200704];
	st.shared.f32 	[%r60+4096], %f106;
	ld.global.nc.f32 	%f107, [%rd7+225792];
	st.shared.f32 	[%r60+4608], %f107;
	ld.global.nc.f32 	%f108, [%rd7+250880];
	st.shared.f32 	[%r60+5120], %f108;
	ld.global.nc.f32 	%f109, [%rd7+275968];
	st.shared.f32 	[%r60+5632], %f109;
	ld.global.nc.f32 	%f110, [%rd7+301056];
	st.shared.f32 	[%r60+6144], %f110;
	ld.global.nc.f32 	%f111, [%rd7+326144];
	st.shared.f32 	[%r60+6656], %f111;
	ld.global.nc.f32 	%f112, [%rd7+351232];
	st.shared.f32 	[%r60+7168], %f112;
	ld.global.nc.f32 	%f113, [%rd7+376320];
	st.shared.f32 	[%r60+7680], %f113;
	shl.b32 	%r61, %r82, 5;
	add.s32 	%r62, %r7, %r61;
	mul.wide.u32 	%rd8, %r62, 4;
	add.s64 	%rd9, %rd1, %rd8;
	ld.global.nc.f32 	%f114, [%rd9];
	mov.u32 	%r63, _ZZ10candidate0E13kernel_shared;
	add.s32 	%r64, %r63, %r58;
	st.shared.f32 	[%r64], %f114;
	ld.global.nc.f32 	%f115, [%rd9+4096];
	st.shared.f32 	[%r64+512], %f115;
	ld.global.nc.f32 	%f116, [%rd9+8192];
	st.shared.f32 	[%r64+1024], %f116;
	ld.global.nc.f32 	%f117, [%rd9+12288];
	st.shared.f32 	[%r64+1536], %f117;
	ld.global.nc.f32 	%f118, [%rd9+16384];
	st.shared.f32 	[%r64+2048], %f118;
	ld.global.nc.f32 	%f119, [%rd9+20480];
	st.shared.f32 	[%r64+2560], %f119;
	ld.global.nc.f32 	%f120, [%rd9+24576];
	st.shared.f32 	[%r64+3072], %f120;
	ld.global.nc.f32 	%f121, [%rd9+28672];
	st.shared.f32 	[%r64+3584], %f121;
	ld.global.nc.f32 	%f122, [%rd9+32768];
	st.shared.f32 	[%r64+4096], %f122;
	ld.global.nc.f32 	%f123, [%rd9+36864];
	st.shared.f32 	[%r64+4608], %f123;
	ld.global.nc.f32 	%f124, [%rd9+40960];
	st.shared.f32 	[%r64+5120], %f124;
	ld.global.nc.f32 	%f125, [%rd9+45056];
	st.shared.f32 	[%r64+5632], %f125;
	ld.global.nc.f32 	%f126, [%rd9+49152];
	st.shared.f32 	[%r64+6144], %f126;
	ld.global.nc.f32 	%f127, [%rd9+53248];
	st.shared.f32 	[%r64+6656], %f127;
	ld.global.nc.f32 	%f128, [%rd9+57344];
	st.shared.f32 	[%r64+7168], %f128;
	ld.global.nc.f32 	%f129, [%rd9+61440];
	st.shared.f32 	[%r64+7680], %f129;
	bar.sync 	0;
	mov.b32 	%r85, 908;
	mov.u32 	%r83, %r10;
	mov.u32 	%r84, %r9;
$L__BB0_2:
	ld.shared.f32 	%f130, [%r83+384];
	ld.shared.f32 	%f131, [%r83+256];
	ld.shared.f32 	%f132, [%r83+416];
	ld.shared.f32 	%f133, [%r83+288];
	ld.shared.f32 	%f134, [%r83+128];
	ld.shared.f32 	%f135, [%r83];
	ld.shared.f32 	%f136, [%r83+160];
	ld.shared.f32 	%f137, [%r83+32];
	ld.shared.f32 	%f138, [%r83+-128];
	ld.shared.f32 	%f139, [%r83+-256];
	ld.shared.f32 	%f140, [%r83+-96];
	ld.shared.f32 	%f141, [%r83+-224];
	ld.shared.f32 	%f142, [%r83+-384];
	ld.shared.f32 	%f143, [%r83+-512];
	ld.shared.f32 	%f144, [%r83+-352];
	ld.shared.f32 	%f145, [%r83+-480];
	ld.shared.f32 	%f146, [%r84+-512];
	fma.rn.f32 	%f147, %f143, %f146, %f337;
	fma.rn.f32 	%f148, %f142, %f146, %f321;
	fma.rn.f32 	%f149, %f145, %f146, %f336;
	fma.rn.f32 	%f150, %f144, %f146, %f320;
	ld.shared.f32 	%f151, [%r84+-384];
	fma.rn.f32 	%f152, %f143, %f151, %f335;
	fma.rn.f32 	%f153, %f142, %f151, %f319;
	fma.rn.f32 	%f154, %f145, %f151, %f334;
	fma.rn.f32 	%f155, %f144, %f151, %f318;
	ld.shared.f32 	%f156, [%r84+-508];
	fma.rn.f32 	%f157, %f139, %f156, %f147;
	fma.rn.f32 	%f158, %f138, %f156, %f148;
	fma.rn.f32 	%f159, %f141, %f156, %f149;
	fma.rn.f32 	%f160, %f140, %f156, %f150;
	ld.shared.f32 	%f161, [%r84+-380];
	fma.rn.f32 	%f162, %f139, %f161, %f152;
	fma.rn.f32 	%f163, %f161, %f138, %f153;
	fma.rn.f32 	%f164, %f141, %f161, %f154;
	fma.rn.f32 	%f165, %f161, %f140, %f155;
	ld.shared.f32 	%f166, [%r84+-504];
	fma.rn.f32 	%f167, %f135, %f166, %f157;
	fma.rn.f32 	%f168, %f134, %f166, %f158;
	fma.rn.f32 	%f169, %f137, %f166, %f159;
	fma.rn.f32 	%f170, %f136, %f166, %f160;
	ld.shared.f32 	%f171, [%r84+-376];
	fma.rn.f32 	%f172, %f135, %f171, %f162;
	fma.rn.f32 	%f173, %f171, %f134, %f163;
	fma.rn.f32 	%f174, %f137, %f171, %f164;
	fma.rn.f32 	%f175, %f171, %f136, %f165;
	ld.shared.f32 	%f176, [%r84+-500];
	fma.rn.f32 	%f337, %f131, %f176, %f167;
	fma.rn.f32 	%f321, %f130, %f176, %f168;
	fma.rn.f32 	%f336, %f133, %f176, %f169;
	fma.rn.f32 	%f320, %f132, %f176, %f170;
	ld.shared.f32 	%f177, [%r84+-372];
	fma.rn.f32 	%f335, %f131, %f177, %f172;
	fma.rn.f32 	%f319, %f177, %f130, %f173;
	fma.rn.f32 	%f334, %f133, %f177, %f174;
	fma.rn.f32 	%f318, %f177, %f132, %f175;
	ld.shared.f32 	%f178, [%r84+-256];
	fma.rn.f32 	%f179, %f143, %f178, %f333;
	fma.rn.f32 	%f180, %f142, %f178, %f317;
	fma.rn.f32 	%f181, %f145, %f178, %f332;
	fma.rn.f32 	%f182, %f144, %f178, %f316;
	ld.shared.f32 	%f183, [%r84+-128];
	fma.rn.f32 	%f184, %f143, %f183, %f331;
	fma.rn.f32 	%f185, %f142, %f183, %f315;
	fma.rn.f32 	%f186, %f145, %f183, %f330;
	fma.rn.f32 	%f187, %f144, %f183, %f314;
	ld.shared.f32 	%f188, [%r84+-252];
	fma.rn.f32 	%f189, %f139, %f188, %f179;
	fma.rn.f32 	%f190, %f138, %f188, %f180;
	fma.rn.f32 	%f191, %f141, %f188, %f181;
	fma.rn.f32 	%f192, %f140, %f188, %f182;
	ld.shared.f32 	%f193, [%r84+-124];
	fma.rn.f32 	%f194, %f139, %f193, %f184;
	fma.rn.f32 	%f195, %f193, %f138, %f185;
	fma.rn.f32 	%f196, %f141, %f193, %f186;
	fma.rn.f32 	%f197, %f193, %f140, %f187;
	ld.shared.f32 	%f198, [%r84+-248];
	fma.rn.f32 	%f199, %f135, %f198, %f189;
	fma.rn.f32 	%f200, %f134, %f198, %f190;
	fma.rn.f32 	%f201, %f137, %f198, %f191;
	fma.rn.f32 	%f202, %f136, %f198, %f192;
	ld.shared.f32 	%f203, [%r84+-120];
	fma.rn.f32 	%f204, %f135, %f203, %f194;
	fma.rn.f32 	%f205, %f203, %f134, %f195;
	fma.rn.f32 	%f206, %f137, %f203, %f196;
	fma.rn.f32 	%f207, %f203, %f136, %f197;
	ld.shared.f32 	%f208, [%r84+-244];
	fma.rn.f32 	%f333, %f131, %f208, %f199;
	fma.rn.f32 	%f317, %f130, %f208, %f200;
	fma.rn.f32 	%f332, %f133, %f208, %f201;
	fma.rn.f32 	%f316, %f132, %f208, %f202;
	ld.shared.f32 	%f209, [%r84+-116];
	fma.rn.f32 	%f331, %f131, %f209, %f204;
	fma.rn.f32 	%f315, %f209, %f130, %f205;
	fma.rn.f32 	%f330, %f133, %f209, %f206;
	fma.rn.f32 	%f314, %f209, %f132, %f207;
	ld.shared.f32 	%f210, [%r84];
	fma.rn.f32 	%f211, %f143, %f210, %f329;
	fma.rn.f32 	%f212, %f142, %f210, %f313;
	fma.rn.f32 	%f213, %f145, %f210, %f328;
	fma.rn.f32 	%f214, %f144, %f210, %f312;
	ld.shared.f32 	%f215, [%r84+128];
	fma.rn.f32 	%f216, %f143, %f215, %f327;
	fma.rn.f32 	%f217, %f142, %f215, %f311;
	fma.rn.f32 	%f218, %f145, %f215, %f326;
	fma.rn.f32 	%f219, %f144, %f215, %f310;
	ld.shared.f32 	%f220, [%r84+4];
	fma.rn.f32 	%f221, %f139, %f220, %f211;
	fma.rn.f32 	%f222, %f138, %f220, %f212;
	fma.rn.f32 	%f223, %f141, %f220, %f213;
	fma.rn.f32 	%f224, %f140, %f220, %f214;
	ld.shared.f32 	%f225, [%r84+132];
	fma.rn.f32 	%f226, %f139, %f225, %f216;
	fma.rn.f32 	%f227, %f225, %f138, %f217;
	fma.rn.f32 	%f228, %f141, %f225, %f218;
	fma.rn.f32 	%f229, %f225, %f140, %f219;
	ld.shared.f32 	%f230, [%r84+8];
	fma.rn.f32 	%f231, %f135, %f230, %f221;
	fma.rn.f32 	%f232, %f134, %f230, %f222;
	fma.rn.f32 	%f233, %f137, %f230, %f223;
	fma.rn.f32 	%f234, %f136, %f230, %f224;
	ld.shared.f32 	%f235, [%r84+136];
	fma.rn.f32 	%f236, %f135, %f235, %f226;
	fma.rn.f32 	%f237, %f235, %f134, %f227;
	fma.rn.f32 	%f238, %f137, %f235, %f228;
	fma.rn.f32 	%f239, %f235, %f136, %f229;
	ld.shared.f32 	%f240, [%r84+12];
	fma.rn.f32 	%f329, %f131, %f240, %f231;
	fma.rn.f32 	%f313, %f130, %f240, %f232;
	fma.rn.f32 	%f328, %f133, %f240, %f233;
	fma.rn.f32 	%f312, %f132, %f240, %f234;
	ld.shared.f32 	%f241, [%r84+140];
	fma.rn.f32 	%f327, %f131, %f241, %f236;
	fma.rn.f32 	%f311, %f241, %f130, %f237;
	fma.rn.f32 	%f326, %f133, %f241, %f238;
	fma.rn.f32 	%f310, %f241, %f132, %f239;
	ld.shared.f32 	%f242, [%r84+256];
	fma.rn.f32 	%f243, %f143, %f242, %f325;
	fma.rn.f32 	%f244, %f142, %f242, %f309;
	fma.rn.f32 	%f245, %f145, %f242, %f324;
	fma.rn.f32 	%f246, %f144, %f242, %f308;
	ld.shared.f32 	%f247, [%r84+384];
	fma.rn.f32 	%f248, %f143, %f247, %f323;
	fma.rn.f32 	%f249, %f142, %f247, %f307;
	fma.rn.f32 	%f250, %f145, %f247, %f322;
	fma.rn.f32 	%f251, %f144, %f247, %f306;
	ld.shared.f32 	%f252, [%r84+260];
	fma.rn.f32 	%f253, %f139, %f252, %f243;
	fma.rn.f32 	%f254, %f138, %f252, %f244;
	fma.rn.f32 	%f255, %f141, %f252, %f245;
	fma.rn.f32 	%f256, %f140, %f252, %f246;
	ld.shared.f32 	%f257, [%r84+388];
	fma.rn.f32 	%f258, %f139, %f257, %f248;
	fma.rn.f32 	%f259, %f257, %f138, %f249;
	fma.rn.f32 	%f260, %f141, %f257, %f250;
	fma.rn.f32 	%f261, %f257, %f140, %f251;
	ld.shared.f32 	%f262, [%r84+264];
	fma.rn.f32 	%f263, %f135, %f262, %f253;
	fma.rn.f32 	%f264, %f134, %f262, %f254;
	fma.rn.f32 	%f265, %f137, %f262, %f255;
	fma.rn.f32 	%f266, %f136, %f262, %f256;
	ld.shared.f32 	%f267, [%r84+392];
	fma.rn.f32 	%f268, %f135, %f267, %f258;
	fma.rn.f32 	%f269, %f267, %f134, %f259;
	fma.rn.f32 	%f270, %f137, %f267, %f260;
	fma.rn.f32 	%f271, %f267, %f136, %f261;
	ld.shared.f32 	%f272, [%r84+268];
	fma.rn.f32 	%f325, %f131, %f272, %f263;
	fma.rn.f32 	%f309, %f130, %f272, %f264;
	fma.rn.f32 	%f324, %f133, %f272, %f265;
	fma.rn.f32 	%f308, %f132, %f272, %f266;
	ld.shared.f32 	%f273, [%r84+396];
	fma.rn.f32 	%f323, %f131, %f273, %f268;
	fma.rn.f32 	%f307, %f273, %f130, %f269;
	fma.rn.f32 	%f322, %f133, %f273, %f270;
	fma.rn.f32 	%f306, %f273, %f132, %f271;
	add.s32 	%r85, %r85, 16;
	add.s32 	%r84, %r84, 16;
	add.s32 	%r83, %r83, 1024;
	setp.ne.s32 	%p1, %r85, 1036;
	@%p1 bra 	$L__BB0_2;
	add.s32 	%r82, %r82, 1;
	setp.ne.s32 	%p2, %r82, 8;
	@%p2 bra 	$L__BB0_1;
	cvta.to.global.u64 	%rd10, %rd3;
	mul.lo.s32 	%r65, %r6, 200704;
	prmt.b32 	%r67, %r8, %r25, 0x3340U;
	prmt.b32 	%r68, %r69, %r70, 0x3340U;
	prmt.b32 	%r71, %r67, %r68, 0x5410U;
	mov.b32 	%r72, 0;
	mov.b32 	%r73, 29385216;
	dp2a.lo.u32.u32 	%r74, %r73, %r71, %r72;
	shl.b32 	%r75, %r1, 28;
	shr.s32 	%r76, %r75, 31;
	and.b32  	%r77, %r76, 112;
	or.b32  	%r78, %r65, %r77;
	add.s32 	%r79, %r78, %r4;
	add.s32 	%r80, %r79, %r5;
	add.s32 	%r81, %r80, %r74;
	mul.wide.u32 	%rd11, %r81, 4;
	add.s64 	%rd12, %rd10, %rd11;
	st.global.f32 	[%rd12], %f337;
	st.global.f32 	[%rd12+896], %f321;
	st.global.f32 	[%rd12+224], %f336;
	st.global.f32 	[%rd12+1120], %f320;
	st.global.f32 	[%rd12+12544], %f335;
	st.global.f32 	[%rd12+13440], %f319;
	st.global.f32 	[%rd12+12768], %f334;
	st.global.f32 	[%rd12+13664], %f318;
	st.global.f32 	[%rd12+25088], %f333;
	st.global.f32 	[%rd12+25984], %f317;
	st.global.f32 	[%rd12+25312], %f332;
	st.global.f32 	[%rd12+26208], %f316;
	st.global.f32 	[%rd12+37632], %f331;
	st.global.f32 	[%rd12+38528], %f315;
	st.global.f32 	[%rd12+37856], %f330;
	st.global.f32 	[%rd12+38752], %f314;
	st.global.f32 	[%rd12+50176], %f329;
	st.global.f32 	[%rd12+51072], %f313;
	st.global.f32 	[%rd12+50400], %f328;
	st.global.f32 	[%rd12+51296], %f312;
	st.global.f32 	[%rd12+62720], %f327;
	st.global.f32 	[%rd12+63616], %f311;
	st.global.f32 	[%rd12+62944], %f326;
	st.global.f32 	[%rd12+63840], %f310;
	st.global.f32 	[%rd12+75264], %f325;
	st.global.f32 	[%rd12+76160], %f309;
	st.global.f32 	[%rd12+75488], %f324;
	st.global.f32 	[%rd12+76384], %f308;
	st.global.f32 	[%rd12+87808], %f323;
	st.global.f32 	[%rd12+88704], %f307;
	st.global.f32 	[%rd12+88032], %f322;
	st.global.f32 	[%rd12+88928], %f306;
	ret;

}


// ===== COMPILED SASS (sm_100) =====

	.target	sm_100

	.elftype	@"ET_EXEC"


//--------------------- .note.nv.tkinfo           --------------------------
	.section	.note.nv.tkinfo,"",@"SHT_NOTE"
	.sectionflags	@"SHF_NOTE_NV_TKINFO"
	.tkinfo
        /*0018*/ 	.word	0x00000002
        /*0030*/ 	.string	""
        /*0030*/ 	.string	"ptxas"
        /*0030*/ 	.string	"Cuda compilation tools, release 13.0, V13.0.88"
        /*0030*/ 	.string	"Build cuda_13.0.r13.0/compiler.36424714_0"
        /*0030*/ 	.string	"-arch sm_100 -m 64 "



//--------------------- .note.nv.cuinfo           --------------------------
	.section	.note.nv.cuinfo,"",@"SHT_NOTE"
	.sectionflags	@"SHF_NOTE_NV_CUINFO"
        /*0018*/ 	.short	0x0002
        /*001a*/ 	.short	0x0064
        /*001c*/ 	.short	0x0082
	.zero		2


//--------------------- .nv.info                  --------------------------
	.section	.nv.info,"",@"SHT_CUDA_INFO"
	.align	4


	//----- nvinfo : EIATTR_REGCOUNT
	.align		4
        /*0000*/ 	.byte	0x04, 0x2f
        /*0002*/ 	.short	(.L_1 - .L_0)
	.align		4
.L_0:
        /*0004*/ 	.word	index@(candidate0)
        /*0008*/ 	.word	0x00000050


	//----- nvinfo : EIATTR_FRAME_SIZE
	.align		4
.L_1:
        /*000c*/ 	.byte	0x04, 0x11
        /*000e*/ 	.short	(.L_3 - .L_2)
	.align		4
.L_2:
        /*0010*/ 	.word	index@(candidate0)
        /*0014*/ 	.word	0x00000000


	//----- nvinfo : EIATTR_MIN_STACK_SIZE
	.align		4
.L_3:
        /*0018*/ 	.byte	0x04, 0x12
        /*001a*/ 	.short	(.L_5 - .L_4)
	.align		4
.L_4:
        /*001c*/ 	.word	index@(candidate0)
        /*0020*/ 	.word	0x00000000
.L_5:


//--------------------- .nv.compat                --------------------------
	.section	.nv.compat,"",@"SHT_CUDA_COMPAT_INFO"
	.align	4
        /*0000*/ 	.byte	0x02, 0x09, 0x00, 0x00, 0x02, 0x02, 0x01, 0x00, 0x02, 0x05, 0x05, 0x00, 0x03, 0x07, 0x01, 0x01
        /*0010*/ 	.byte	0x02, 0x03, 0x00, 0x00, 0x02, 0x06, 0x01, 0x00, 0x04, 0x0b, 0x08, 0x00, 0x09, 0x00, 0x00, 0x00
        /*0020*/ 	.byte	0x00, 0x00, 0x00, 0x00


//--------------------- .nv.info.candidate0       --------------------------
	.section	.nv.info.candidate0,"",@"SHT_CUDA_INFO"
	.sectionflags	@""
	.align	4


	//----- nvinfo : EIATTR_CUDA_API_VERSION
	.align		4
        /*0000*/ 	.byte	0x04, 0x37
        /*0002*/ 	.short	(.L_7 - .L_6)
.L_6:
        /*0004*/ 	.word	0x00000082


	//----- nvinfo : EIATTR_KPARAM_INFO
	.align		4
.L_7:
        /*0008*/ 	.byte	0x04, 0x17
        /*000a*/ 	.short	(.L_9 - .L_8)
.L_8:
        /*000c*/ 	.word	0x00000000
        /*0010*/ 	.short	0x0002
        /*0012*/ 	.short	0x0010
        /*0014*/ 	.byte	0x00, 0xf5, 0x21, 0x00


	//----- nvinfo : EIATTR_KPARAM_INFO
	.align		4
.L_9:
        /*0018*/ 	.byte	0x04, 0x17
        /*001a*/ 	.short	(.L_11 - .L_10)
.L_10:
        /*001c*/ 	.word	0x00000000
        /*0020*/ 	.short	0x0001
        /*0022*/ 	.short	0x0008
        /*0024*/ 	.byte	0x00, 0xf5, 0x21, 0x00


	//----- nvinfo : EIATTR_KPARAM_INFO
	.align		4
.L_11:
        /*0028*/ 	.byte	0x04, 0x17
        /*002a*/ 	.short	(.L_13 - .L_12)
.L_12:
        /*002c*/ 	.word	0x00000000
        /*0030*/ 	.short	0x0000
        /*0032*/ 	.short	0x0000
        /*0034*/ 	.byte	0x00, 0xf5, 0x21, 0x00


	//----- nvinfo : EIATTR_SPARSE_MMA_MASK
	.align		4
.L_13:
        /*0038*/ 	.byte	0x03, 0x50
        /*003a*/ 	.short	0x0000


	//----- nvinfo : EIATTR_MAXREG_COUNT
	.align		4
        /*003c*/ 	.byte	0x03, 0x1b
        /*003e*/ 	.short	0x00ff


	//----- nvinfo : EIATTR_NUM_BARRIERS
	.align		4
        /*0040*/ 	.byte	0x02, 0x4c
        /*0042*/ 	.byte	0x01
	.zero		1


	//----- nvinfo : EIATTR_MERCURY_ISA_VERSION
	.align		4
        /*0044*/ 	.byte	0x03, 0x5f
        /*0046*/ 	.short	0x0101


	//----- nvinfo : EIATTR_VRC_CTA_INIT_COUNT
	.align		4
        /*0048*/ 	.byte	0x02, 0x4a
	.zero		1
	.zero		1


	//----- nvinfo : EIATTR_EXIT_INSTR_OFFSETS
	.align		4
        /*004c*/ 	.byte	0x04, 0x1c
        /*004e*/ 	.short	(.L_15 - .L_14)


	//   ....[0]....
.L_14:
        /*0050*/ 	.word	0x00001710


	//----- nvinfo : EIATTR_MAX_THREADS
	.align		4
.L_15:
        /*0054*/ 	.byte	0x04, 0x05
        /*0056*/ 	.short	(.L_17 - .L_16)
.L_16:
        /*0058*/ 	.word	0x00000080
        /*005c*/ 	.word	0x00000001
        /*0060*/ 	.word	0x00000001


	//----- nvinfo : EIATTR_CBANK_PARAM_SIZE
	.align		4
.L_17:
        /*0064*/ 	.byte	0x03, 0x19
        /*0066*/ 	.short	0x0018


	//----- nvinfo : EIATTR_PARAM_CBANK
	.align		4
        /*0068*/ 	.byte	0x04, 0x0a
        /*006a*/ 	.short	(.L_19 - .L_18)
	.align		4
.L_18:
        /*006c*/ 	.word	index@(.nv.constant0.candidate0)
        /*0070*/ 	.short	0x0380
        /*0072*/ 	.short	0x0018


	//----- nvinfo : EIATTR_SW_WAR
	.align		4
.L_19:
        /*0074*/ 	.byte	0x04, 0x36
        /*0076*/ 	.short	(.L_21 - .L_20)
.L_20:
        /*0078*/ 	.word	0x00000008
.L_21:


//--------------------- .nv.callgraph             --------------------------
	.section	.nv.callgraph,"",@"SHT_CUDA_CALLGRAPH"
	.align	4
	.sectionentsize	8
	.align		4
        /*0000*/ 	.word	0x00000000
	.align		4
        /*0004*/ 	.word	0xffffffff
	.align		4
        /*0008*/ 	.word	0x00000000
	.align		4
        /*000c*/ 	.word	0xfffffffe
	.align		4
        /*0010*/ 	.word	0x00000000
	.align		4
        /*0014*/ 	.word	0xfffffffd
	.align		4
        /*0018*/ 	.word	0x00000000
	.align		4
        /*001c*/ 	.word	0xfffffffc


//--------------------- .text.candidate0          --------------------------
	.section	.text.candidate0,"ax",@progbits
	.align	128
        .global         candidate0
        .type           candidate0,@function
        .size           candidate0,(.L_x_3 - candidate0)
        .other          candidate0,@"STO_CUDA_ENTRY STV_DEFAULT"
candidate0:
.text.candidate0:
[----:B------:R-:W0:Y:S08]  /*0000*/  LDC R1, c[0x0][0x37c] ;  /* 0x0000df00ff017b82 */ /* 0x000e300000000800 */
[----:B------:R-:W1:Y:S01]  /*0010*/  S2UR UR8, SR_CTAID.X ;  /* 0x00000000000879c3 */ /* 0x000e620000002500 */
[----:B------:R-:W2:Y:S01]  /*0020*/  S2R R0, SR_TID.X ;  /* 0x0000000000007919 */ /* 0x000ea20000002100 */
[----:B------:R-:W-:Y:S01]  /*0030*/  HFMA2 R9, -RZ, RZ, 0, 0.2265625 ;  /* 0x00003340ff097431 */ /* 0x000fe200000001ff */
[----:B------:R-:W-:Y:S01]  /*0040*/  MOV R5, 0x400 ;  /* 0x0000040000057802 */ /* 0x000fe20000000f00 */
[----:B------:R-:W-:Y:S01]  /*0050*/  HFMA2 R11, -RZ, RZ, 0, 0 ;  /* 0x00000000ff0b7431 */ /* 0x000fe200000001ff */
[----:B------:R-:W3:Y:S01]  /*0060*/  S2R R8, SR_CgaCtaId ;  /* 0x0000000000087919 */ /* 0x000ee20000008800 */
[----:B0-----:R-:W-:Y:S01]  /*0070*/  PRMT R3, R1, 0x3340, R1 ;  /* 0x0000334001037816 */ /* 0x001fe20000000001 */
[----:B------:R-:W-:Y:S01]  /*0080*/  HFMA2 R15, -RZ, RZ, 0, 0 ;  /* 0x00000000ff0f7431 */ /* 0x000fe200000001ff */
[----:B------:R-:W-:Y:S01]  /*0090*/  IADD3 R6, PT, PT, R5, 0x2000, RZ ;  /* 0x0000200005067810 */ /* 0x000fe20007ffe0ff */
[----:B------:R-:W-:Y:S01]  /*00a0*/  HFMA2 R19, -RZ, RZ, 0, 0 ;  /* 0x00000000ff137431 */ /* 0x000fe200000001ff */
[----:B------:R-:W-:Y:S01]  /*00b0*/  CS2R R56, SRZ ;  /* 0x0000000000387805 */ /* 0x000fe2000001ff00 */
[----:B------:R-:W-:Y:S01]  /*00c0*/  HFMA2 R59, -RZ, RZ, 0, 0 ;  /* 0x00000000ff3b7431 */ /* 0x000fe200000001ff */
[----:B------:R-:W-:-:S02]  /*00d0*/  CS2R R54, SRZ ;  /* 0x0000000000367805 */ /* 0x000fc4000001ff00 */
[----:B------:R-:W-:Y:S02]  /*00e0*/  CS2R R52, SRZ ;  /* 0x0000000000347805 */ /* 0x000fe4000001ff00 */
[----:B------:R-:W-:Y:S02]  /*00f0*/  CS2R R50, SRZ ;  /* 0x0000000000327805 */ /* 0x000fe4000001ff00 */
[----:B------:R-:W-:Y:S02]  /*0100*/  CS2R R48, SRZ ;  /* 0x0000000000307805 */ /* 0x000fe4000001ff00 */
[----:B------:R-:W-:Y:S02]  /*0110*/  CS2R R46, SRZ ;  /* 0x00000000002e7805 */ /* 0x000fe4000001ff00 */
[----:B------:R-:W-:Y:S02]  /*0120*/  CS2R R44, SRZ ;  /* 0x00000000002c7805 */ /* 0x000fe4000001ff00 */
[----:B------:R-:W-:-:S02]  /*0130*/  CS2R R42, SRZ ;  /* 0x00000000002a7805 */ /* 0x000fc4000001ff00 */
[----:B------:R-:W-:Y:S02]  /*0140*/  CS2R R40, SRZ ;  /* 0x0000000000287805 */ /* 0x000fe4000001ff00 */
[----:B------:R-:W-:Y:S02]  /*0150*/  CS2R R22, SRZ ;  /* 0x0000000000167805 */ /* 0x000fe4000001ff00 */
[----:B------:R-:W-:Y:S01]  /*0160*/  MOV R13, RZ ;  /* 0x000000ff000d7202 */ /* 0x000fe20000000f00 */
[----:B------:R-:W0:Y:S01]  /*0170*/  LDCU.64 UR10, c[0x0][0x358] ;  /* 0x00006b00ff0a77ac */ /* 0x000e220008000a00 */
[----:B------:R-:W-:Y:S02]  /*0180*/  MOV R17, RZ ;  /* 0x000000ff00117202 */ /* 0x000fe40000000f00 */
[----:B------:R-:W-:Y:S01]  /*0190*/  MOV R21, RZ ;  /* 0x000000ff00157202 */ /* 0x000fe20000000f00 */
[----:B-1----:R-:W-:Y:S01]  /*01a0*/  UIMAD.WIDE.U32 UR4, UR8, 0x5397829d, URZ ;  /* 0x5397829d080478a5 */ /* 0x002fe2000f8e00ff */
[----:B------:R-:W-:-:S03]  /*01b0*/  MOV R61, RZ ;  /* 0x000000ff003d7202 */ /* 0x000fc60000000f00 */
[----:B------:R-:W-:Y:S01]  /*01c0*/  USHF.R.U32.HI UR6, URZ, 0x4, UR5 ;  /* 0x00000004ff067899 */ /* 0x000fe20008011605 */
[----:B--2---:R-:W-:-:S03]  /*01d0*/  SHF.L.U32 R4, R0, 0x3, RZ ;  /* 0x0000000300047819 */ /* 0x004fc600000006ff */
[----:B------:R-:W-:Y:S01]  /*01e0*/  UIMAD UR4, UR6, -0x31, UR8 ;  /* 0xffffffcf060478a4 */ /* 0x000fe2000f8e0208 */
[----:B------:R-:W-:Y:S02]  /*01f0*/  SHF.R.U32.HI R2, RZ, 0x6, R0 ;  /* 0x00000006ff027819 */ /* 0x000fe40000011600 */
[----:B------:R-:W-:Y:S01]  /*0200*/  SHF.L.U32 R7, R0, 0x2, RZ ;  /* 0x0000000200077819 */ /* 0x000fe200000006ff */
[----:B------:R-:W-:Y:S01]  /*0210*/  UPRMT UR5, UR4, 0x9910, URZ ;  /* 0x0000991004057896 */ /* 0x000fe200080000ff */
[----:B------:R-:W-:Y:S02]  /*0220*/  LOP3.LUT R4, R4, 0x40, RZ, 0xc0, !PT ;  /* 0x0000004004047812 */ /* 0x000fe400078ec0ff */
[----:B---3--:R-:W-:Y:S01]  /*0230*/  LEA R6, R8, R6, 0x18 ;  /* 0x0000000608067211 */ /* 0x008fe200078ec0ff */
[----:B------:R-:W-:Y:S01]  /*0240*/  UIMAD UR5, UR5, 0x25, URZ ;  /* 0x00000025050578a4 */ /* 0x000fe2000f8e02ff */
[----:B------:R-:W-:Y:S02]  /*0250*/  LOP3.LUT R4, R4, 0x1c, R7, 0xf8, !PT ;  /* 0x0000001c04047812 */ /* 0x000fe400078ef807 */
[----:B------:R-:W-:Y:S01]  /*0260*/  MOV R7, 0x1c00c40 ;  /* 0x01c00c4000077802 */ /* 0x000fe20000000f00 */
[----:B------:R-:W-:Y:S01]  /*0270*/  ULOP3.LUT UR5, UR5, 0xffff, URZ, 0xc0, !UPT ;  /* 0x0000ffff05057892 */ /* 0x000fe2000f8ec0ff */
[----:B------:R-:W-:-:S02]  /*0280*/  LEA R5, R8, R5, 0x18 ;  /* 0x0000000508057211 */ /* 0x000fc400078ec0ff */
[----:B------:R-:W-:Y:S01]  /*0290*/  LOP3.LUT R62, R0, 0x7, RZ, 0xc0, !PT ;  /* 0x00000007003e7812 */ /* 0x000fe200078ec0ff */
[----:B------:R-:W-:Y:S01]  /*02a0*/  USHF.R.U32.HI UR5, URZ, 0x8, UR5 ;  /* 0x00000008ff057899 */ /* 0x000fe20008011605 */
[----:B------:R-:W-:Y:S02]  /*02b0*/  IADD3 R58, PT, PT, R4, 0x200, R5 ;  /* 0x00000200043a7810 */ /* 0x000fe40007ffe005 */
[----:B------:R-:W-:Y:S01]  /*02c0*/  MOV R5, RZ ;  /* 0x000000ff00057202 */ /* 0x000fe20000000f00 */
[----:B------:R-:W-:-:S04]  /*02d0*/  UIADD3 UR7, UPT, UPT, URZ, -UR5, URZ ;  /* 0x80000005ff077290 */ /* 0x000fc8000fffe0ff */
[----:B------:R-:W-:-:S04]  /*02e0*/  UPRMT UR7, UR7, 0x7710, URZ ;  /* 0x0000771007077896 */ /* 0x000fc800080000ff */
[----:B------:R-:W-:-:S04]  /*02f0*/  UIADD3 UR4, UPT, UPT, UR4, UR7, URZ ;  /* 0x0000000704047290 */ /* 0x000fc8000fffe0ff */
[----:B------:R-:W-:-:S04]  /*0300*/  ULOP3.LUT UR4, UR4, 0xfe, URZ, 0xc0, !UPT ;  /* 0x000000fe04047892 */ /* 0x000fc8000f8ec0ff */
[----:B------:R-:W-:-:S04]  /*0310*/  ULEA.HI UR4, UR4, UR5, URZ, 0x1f ;  /* 0x0000000504047291 */ /* 0x000fc8000f8ff8ff */
[----:B------:R-:W-:-:S04]  /*0320*/  ULOP3.LUT UR4, UR4, 0xfc, URZ, 0xc0, !UPT ;  /* 0x000000fc04047892 */ /* 0x000fc8000f8ec0ff */
[----:B------:R-:W-:Y:S02]  /*0330*/  USHF.R.U32.HI UR7, URZ, 0x2, UR4 ;  /* 0x00000002ff077899 */ /* 0x000fe40008011604 */
[----:B------:R-:W-:-:S04]  /*0340*/  UIMAD.WIDE.U32 UR4, UR8, -0x6db6db6d, URZ ;  /* 0x92492493080478a5 */ /* 0x000fc8000f8e00ff */
[----:B------:R-:W-:Y:S01]  /*0350*/  PRMT R2, R2, R9, UR7 ;  /* 0x0000000702027e16 */ /* 0x000fe20008000009 */
[----:B------:R-:W-:Y:S01]  /*0360*/  USHF.R.U32.HI UR5, URZ, 0x2, UR5 ;  /* 0x00000002ff057899 */ /* 0x000fe20008011605 */
[----:B------:R-:W-:Y:S01]  /*0370*/  MOV R9, RZ ;  /* 0x000000ff00097202 */ /* 0x000fe20000000f00 */
[----:B------:R-:W-:Y:S01]  /*0380*/  UMOV UR4, URZ ;  /* 0x000000ff00047c82 */ /* 0x000fe20008000000 */
[----:B------:R-:W-:Y:S01]  /*0390*/  PRMT R2, R2, 0x5410, R3 ;  /* 0x0000541002027816 */ /* 0x000fe20000000003 */
[----:B------:R-:W-:Y:S01]  /*03a0*/  UIMAD UR5, UR5, -0x7, UR8 ;  /* 0xfffffff9050578a4 */ /* 0x000fe2000f8e0208 */
[----:B------:R-:W-:-:S03]  /*03b0*/  SHF.R.U32.HI R3, RZ, 0x4, R0 ;  /* 0x00000004ff037819 */ /* 0x000fc60000011600 */
[----:B------:R-:W-:Y:S01]  /*03c0*/  IDP.2A.LO.U16.U8 R64, R7, R2, RZ ;  /* 0x0000000207407226 */ /* 0x000fe200000010ff */
[----:B------:R-:W-:Y:S01]  /*03d0*/  LEA R6, R3, R6, 0xa ;  /* 0x0000000603067211 */ /* 0x000fe200078e50ff */
[----:B------:R-:W-:Y:S02]  /*03e0*/  HFMA2 R3, -RZ, RZ, 0, 0 ;  /* 0x00000000ff037431 */ /* 0x000fe400000001ff */
[----:B------:R-:W-:Y:S01]  /*03f0*/  HFMA2 R7, -RZ, RZ, 0, 0 ;  /* 0x00000000ff077431 */ /* 0x000fe200000001ff */
[----:B0-----:R-:W-:-:S07]  /*0400*/  IADD3 R60, PT, PT, R6, 0x200, RZ ;  /* 0x00000200063c7810 */ /* 0x001fce0007ffe0ff */
.L_x_1:
[----:B------:R-:W-:Y:S01]  /*0410*/  SHF.R.U32.HI R2, RZ, 0x3, R0 ;  /* 0x00000003ff027819 */ /* 0x000fe20000011600 */
[----:B------:R-:W0:Y:S01]  /*0420*/  LDC.64 R26, c[0x0][0x380] ;  /* 0x0000e000ff1a7b82 */ /* 0x000e220000000a00 */
[----:B------:R-:W-:Y:S02]  /*0430*/  MOV R25, UR4 ;  /* 0x0000000400197c02 */ /* 0x000fe40008000f00 */
[----:B------:R-:W-:Y:S02]  /*0440*/  LOP3.LUT R2, R2, 0x7, RZ, 0xc0, !PT ;  /* 0x0000000702027812 */ /* 0x000fe400078ec0ff */
[----:B------:R-:W-:-:S03]  /*0450*/  MOV R29, 0x7 ;  /* 0x00000007001d7802 */ /* 0x000fc60000000f00 */
[----:B------:R-:W-:-:S04]  /*0460*/  IMAD R2, R25, 0x700, R2 ;  /* 0x0000070019027824 */ /* 0x000fc800078e0202 */
[----:B------:R-:W-:-:S05]  /*0470*/  IMAD R25, R2, R29, UR5 ;  /* 0x0000000502197e24 */ /* 0x000fca000f8e021d */
[----:B------:R-:W-:-:S04]  /*0480*/  LEA R25, R25, R62, 0x3 ;  /* 0x0000003e19197211 */ /* 0x000fc800078e18ff */
[----:B------:R-:W-:-:S05]  /*0490*/  IADD3 R25, PT, PT, R64, R25, RZ ;  /* 0x0000001940197210 */ /* 0x000fca0007ffe0ff */
[----:B0-----:R-:W-:-:S05]  /*04a0*/  IMAD.WIDE.U32 R26, R25, 0x4, R26 ;  /* 0x00000004191a7825 */ /* 0x001fca00078e001a */
[----:B------:R-:W2:Y:S04]  /*04b0*/  LDG.E.CONSTANT R28, desc[UR10][R26.64] ;  /* 0x0000000a1a1c7981 */ /* 0x000ea8000c1e9900 */
[----:B------:R-:W3:Y:S01]  /*04c0*/  LDG.E.CONSTANT R30, desc[UR10][R26.64+0x6200] ;  /* 0x0062000a1a1e7981 */ /* 0x000ee2000c1e9900 */
[----:B------:R-:W-:Y:S01]  /*04d0*/  SHF.L.U32 R2, R0, 0x3, RZ ;  /* 0x0000000300027819 */ /* 0x000fe200000006ff */
[----:B------:R-:W0:Y:S01]  /*04e0*/  S2UR UR9, SR_CgaCtaId ;  /* 0x00000000000979c3 */ /* 0x000e220000008800 */
[----:B------:R-:W-:Y:S01]  /*04f0*/  MOV R29, UR6 ;  /* 0x00000006001d7c02 */ /* 0x000fe20008000f00 */
[----:B------:R-:W-:Y:S01]  /*0500*/  UMOV UR8, 0x400 ;  /* 0x0000040000087882 */ /* 0x000fe20000000000 */
[----:B------:R-:W-:Y:S01]  /*0510*/  LOP3.LUT R25, R2, 0x300, RZ, 0xc0, !PT ;  /* 0x0000030002197812 */ /* 0x000fe200078ec0ff */
[----:B------:R-:W4:Y:S03]  /*0520*/  LDG.E.CONSTANT R32, desc[UR10][R26.64+0xc400] ;  /* 0x00c4000a1a207981 */ /* 0x000f26000c1e9900 */
[----:B------:R-:W-:Y:S01]  /*0530*/  LOP3.LUT R2, R25, 0x1f, R0, 0xf8, !PT ;  /* 0x0000001f19027812 */ /* 0x000fe200078ef800 */
[----:B------:R-:W5:Y:S01]  /*0540*/  LDG.E.CONSTANT R34, desc[UR10][R26.64+0x12600] ;  /* 0x0126000a1a227981 */ /* 0x000f62000c1e9900 */
[----:B------:R-:W1:Y:S01]  /*0550*/  LDC.64 R24, c[0x0][0x388] ;  /* 0x0000e200ff187b82 */ /* 0x000e620000000a00 */
[----:B------:R-:W-:-:S02]  /*0560*/  MOV R31, UR4 ;  /* 0x00000004001f7c02 */ /* 0x000fc40008000f00 */
[----:B------:R-:W-:Y:S01]  /*0570*/  LEA R2, R29, R2, 0xe ;  /* 0x000000021d027211 */ /* 0x000fe200078e70ff */
[----:B------:R-:W5:Y:S03]  /*0580*/  LDG.E.CONSTANT R36, desc[UR10][R26.64+0x18800] ;  /* 0x0188000a1a247981 */ /* 0x000f66000c1e9900 */
[----:B------:R-:W-:Y:S01]  /*0590*/  LEA R31, R31, R2, 0x5 ;  /* 0x000000021f1f7211 */ /* 0x000fe200078e28ff */
[----:B------:R-:W5:Y:S04]  /*05a0*/  LDG.E.CONSTANT R38, desc[UR10][R26.64+0x1ea00] ;  /* 0x01ea000a1a267981 */ /* 0x000f68000c1e9900 */
[----:B------:R-:W5:Y:S01]  /*05b0*/  LDG.E.CONSTANT R8, desc[UR10][R26.64+0x24c00] ;  /* 0x024c000a1a087981 */ /* 0x000f62000c1e9900 */
[----:B0-----:R-:W-:-:S03]  /*05c0*/  ULEA UR12, UR9, UR8, 0x18 ;  /* 0x00000008090c7291 */ /* 0x001fc6000f8ec0ff */
[----:B------:R-:W5:Y:S04]  /*05d0*/  LDG.E.CONSTANT R10, desc[UR10][R26.64+0x2ae00] ;  /* 0x02ae000a1a0a7981 */ /* 0x000f68000c1e9900 */
[----:B------:R-:W5:Y:S01]  /*05e0*/  LDG.E.CONSTANT R12, desc[UR10][R26.64+0x31000] ;  /* 0x0310000a1a0c7981 */ /* 0x000f62000c1e9900 */
[----:B------:R-:W-:Y:S01]  /*05f0*/  LEA R29, R0, UR12, 0x2 ;  /* 0x0000000c001d7c11 */ /* 0x000fe2000f8e10ff */
[----:B------:R-:W-:Y:S01]  /*0600*/  BAR.SYNC.DEFER_BLOCKING 0x0 ;  /* 0x0000000000007b1d */ /* 0x000fe20000010000 */
[----:B-1----:R-:W-:-:S05]  /*0610*/  IMAD.WIDE.U32 R24, R31, 0x4, R24 ;  /* 0x000000041f187825 */ /* 0x002fca00078e0018 */
[----:B------:R-:W5:Y:S04]  /*0620*/  LDG.E.CONSTANT R14, desc[UR10][R26.64+0x37200] ;  /* 0x0372000a1a0e7981 */ /* 0x000f68000c1e9900 */
[----:B------:R-:W5:Y:S04]  /*0630*/  LDG.E.CONSTANT R16, desc[UR10][R26.64+0x3d400] ;  /* 0x03d4000a1a107981 */ /* 0x000f68000c1e9900 */
[----:B------:R-:W5:Y:S04]  /*0640*/  LDG.E.CONSTANT R18, desc[UR10][R26.64+0x43600] ;  /* 0x0436000a1a127981 */ /* 0x000f68000c1e9900 */
[----:B------:R-:W5:Y:S04]  /*0650*/  LDG.E.CONSTANT R2, desc[UR10][R26.64+0x49800] ;  /* 0x0498000a1a027981 */ /* 0x000f68000c1e9900 */
[----:B------:R-:W5:Y:S04]  /*0660*/  LDG.E.CONSTANT R4, desc[UR10][R26.64+0x4fa00] ;  /* 0x04fa000a1a047981 */ /* 0x000f68000c1e9900 */
[----:B------:R-:W5:Y:S04]  /*0670*/  LDG.E.CONSTANT R6, desc[UR10][R26.64+0x55c00] ;  /* 0x055c000a1a067981 */ /* 0x000f68000c1e9900 */
[----:B------:R0:W5:Y:S04]  /*0680*/  LDG.E.CONSTANT R20, desc[UR10][R26.64+0x5be00] ;  /* 0x05be000a1a147981 */ /* 0x000168000c1e9900 */
[----:B------:R-:W5:Y:S04]  /*0690*/  LDG.E.CONSTANT R31, desc[UR10][R24.64] ;  /* 0x0000000a181f7981 */ /* 0x000f68000c1e9900 */
        /* <DEDUP_REMOVED lines=13> */
[----:B--2---:R1:W-:Y:S04]  /*0770*/  STS [R29], R28 ;  /* 0x0000001c1d007388 */ /* 0x0043e80000000800 */
[----:B---3--:R2:W-:Y:S04]  /*0780*/  STS [R29+0x200], R30 ;  /* 0x0002001e1d007388 */ /* 0x0085e80000000800 */
[----:B-1----:R-:W3:Y:S04]  /*0790*/  LDG.E.CONSTANT R28, desc[UR10][R24.64+0xe000] ;  /* 0x00e0000a181c7981 */ /* 0x002ee8000c1e9900 */
[----:B--2---:R-:W2:Y:S01]  /*07a0*/  LDG.E.CONSTANT R30, desc[UR10][R24.64+0xf000] ;  /* 0x00f0000a181e7981 */ /* 0x004ea2000c1e9900 */
[----:B------:R-:W-:-:S04]  /*07b0*/  UIADD3 UR8, UPT, UPT, UR8, 0x2000, URZ ;  /* 0x0000200008087890 */ /* 0x000fc8000fffe0ff */
[----:B------:R-:W-:Y:S01]  /*07c0*/  ULEA UR8, UR9, UR8, 0x18 ;  /* 0x0000000809087291 */ /* 0x000fe2000f8ec0ff */
[----:B----4-:R-:W-:Y:S05]  /*07d0*/  STS [R29+0x400], R32 ;  /* 0x000400201d007388 */ /* 0x010fea0000000800 */
[----:B0-----:R-:W-:Y:S01]  /*07e0*/  LEA R26, R0, UR8, 0x2 ;  /* 0x00000008001a7c11 */ /* 0x001fe2000f8e10ff */
[----:B-----5:R-:W-:Y:S04]  /*07f0*/  STS [R29+0x600], R34 ;  /* 0x000600221d007388 */ /* 0x020fe80000000800 */
[----:B------:R-:W-:Y:S04]  /*0800*/  STS [R29+0x800], R36 ;  /* 0x000800241d007388 */ /* 0x000fe80000000800 */
[----:B------:R-:W-:Y:S04]  /*0810*/  STS [R29+0xa00], R38 ;  /* 0x000a00261d007388 */ /* 0x000fe80000000800 */
[----:B------:R-:W-:Y:S04]  /*0820*/  STS [R29+0xc00], R8 ;  /* 0x000c00081d007388 */ /* 0x000fe80000000800 */
[----:B------:R-:W-:Y:S04]  /*0830*/  STS [R29+0xe00], R10 ;  /* 0x000e000a1d007388 */ /* 0x000fe80000000800 */
[----:B------:R-:W-:Y:S04]  /*0840*/  STS [R29+0x1000], R12 ;  /* 0x0010000c1d007388 */ /* 0x000fe80000000800 */
[----:B------:R-:W-:Y:S04]  /*0850*/  STS [R29+0x1200], R14 ;  /* 0x0012000e1d007388 */ /* 0x000fe80000000800 */
[----:B------:R-:W-:Y:S04]  /*0860*/  STS [R29+0x1400], R16 ;  /* 0x001400101d007388 */ /* 0x000fe80000000800 */
[----:B------:R-:W-:Y:S04]  /*0870*/  STS [R29+0x1600], R18 ;  /* 0x001600121d007388 */ /* 0x000fe80000000800 */
[----:B------:R0:W-:Y:S04]  /*0880*/  STS [R29+0x1800], R2 ;  /* 0x001800021d007388 */ /* 0x0001e80000000800 */
[----:B------:R1:W-:Y:S04]  /*0890*/  STS [R29+0x1a00], R4 ;  /* 0x001a00041d007388 */ /* 0x0003e80000000800 */
[----:B------:R4:W-:Y:S04]  /*08a0*/  STS [R29+0x1c00], R6 ;  /* 0x001c00061d007388 */ /* 0x0009e80000000800 */
[----:B------:R4:W-:Y:S04]  /*08b0*/  STS [R29+0x1e00], R20 ;  /* 0x001e00141d007388 */ /* 0x0009e80000000800 */
[----:B------:R4:W-:Y:S04]  /*08c0*/  STS [R26], R31 ;  /* 0x0000001f1a007388 */ /* 0x0009e80000000800 */
[----:B------:R4:W-:Y:S04]  /*08d0*/  STS [R26+0x200], R33 ;  /* 0x000200211a007388 */ /* 0x0009e80000000800 */
        /* <DEDUP_REMOVED lines=11> */
[----:B------:R4:W-:Y:S01]  /*0990*/  STS [R26+0x1a00], R77 ;  /* 0x001a004d1a007388 */ /* 0x0009e20000000800 */
[----:B------:R-:W-:Y:S01]  /*09a0*/  UIADD3 UR4, UPT, UPT, UR4, 0x1, URZ ;  /* 0x0000000104047890 */ /* 0x000fe2000fffe0ff */
[----:B0-----:R-:W-:-:S02]  /*09b0*/  MOV R2, R58 ;  /* 0x0000003a00027202 */ /* 0x001fc40000000f00 */
[----:B-1----:R-:W-:Y:S01]  /*09c0*/  MOV R4, R60 ;  /* 0x0000003c00047202 */ /* 0x002fe20000000f00 */
[----:B------:R-:W-:Y:S01]  /*09d0*/  UISETP.NE.AND UP1, UPT, UR4, 0x8, UPT ;  /* 0x000000080400788c */ /* 0x000fe2000bf25270 */
[----:B------:R-:W-:Y:S01]  /*09e0*/  UMOV UR8, 0x38c ;  /* 0x0000038c00087882 */ /* 0x000fe20000000000 */
[----:B---3--:R4:W-:Y:S04]  /*09f0*/  STS [R26+0x1c00], R28 ;  /* 0x001c001c1a007388 */ /* 0x0089e80000000800 */
[----:B--2---:R4:W-:Y:S01]  /*0a00*/  STS [R26+0x1e00], R30 ;  /* 0x001e001e1a007388 */ /* 0x0049e20000000800 */
[----:B------:R-:W-:Y:S06]  /*0a10*/  BAR.SYNC.DEFER_BLOCKING 0x0 ;  /* 0x0000000000007b1d */ /* 0x000fec0000010000 */
.L_x_0:
[----:B----4-:R-:W-:Y:S01]  /*0a20*/  LDS R6, [R2+-0x200] ;  /* 0xfffe000002067984 */ /* 0x010fe20000000800 */
[----:B------:R-:W-:-:S03]  /*0a30*/  UIADD3 UR8, UPT, UPT, UR8, 0x10, URZ ;  /* 0x0000001008087890 */ /* 0x000fc6000fffe0ff */
[----:B------:R-:W0:Y:S01]  /*0a40*/  LDS.128 R24, [R4+-0x200] ;  /* 0xfffe000004187984 */ /* 0x000e220000000c00 */
[----:B------:R-:W-:-:S03]  /*0a50*/  UISETP.NE.AND UP0, UPT, UR8, 0x40c, UPT ;  /* 0x0000040c0800788c */ /* 0x000fc6000bf05270 */
[----:B------:R-:W1:Y:S04]  /*0a60*/  LDS R10, [R2+-0x1e0] ;  /* 0xfffe2000020a7984 */ /* 0x000e680000000800 */
[----:B------:R-:W2:Y:S04]  /*0a70*/  LDS R16, [R2+-0x100] ;  /* 0xffff000002107984 */ /* 0x000ea80000000800 */
[----:B------:R-:W3:Y:S04]  /*0a80*/  LDS R18, [R2+-0xe0] ;  /* 0xffff200002127984 */ /* 0x000ee80000000800 */
[----:B------:R-:W4:Y:S04]  /*0a90*/  LDS R65, [R2] ;  /* 0x0000000002417984 */ /* 0x000f280000000800 */
[----:B------:R-:W5:Y:S04]  /*0aa0*/  LDS R67, [R2+0x20] ;  /* 0x0000200002437984 */ /* 0x000f680000000800 */
[----:B------:R-:W5:Y:S04]  /*0ab0*/  LDS R8, [R2+-0x180] ;  /* 0xfffe800002087984 */ /* 0x000f680000000800 */
[----:B------:R-:W5:Y:S04]  /*0ac0*/  LDS R12, [R2+-0x160] ;  /* 0xfffea000020c7984 */ /* 0x000f680000000800 */
[----:B------:R-:W5:Y:S04]  /*0ad0*/  LDS.128 R28, [R4+-0x180] ;  /* 0xfffe8000041c7984 */ /* 0x000f680000000c00 */
[----:B------:R-:W5:Y:S04]  /*0ae0*/  LDS R14, [R2+-0x80] ;  /* 0xffff8000020e7984 */ /* 0x000f680000000800 */
[----:B------:R-:W5:Y:S01]  /*0af0*/  LDS R20, [R2+-0x60] ;  /* 0xffffa00002147984 */ /* 0x000f620000000800 */
[----:B0-----:R-:W-:-:S03]  /*0b00*/  FFMA R61, R6, R24, R61 ;  /* 0x00000018063d7223 */ /* 0x001fc6000000003d */
[----:B------:R-:W0:Y:S01]  /*0b10*/  LDS R63, [R2+0x80] ;  /* 0x00008000023f7984 */ /* 0x000e220000000800 */
[----:B-1----:R-:W-:-:S03]  /*0b20*/  FFMA R59, R10, R24, R59 ;  /* 0x000000180a3b7223 */ /* 0x002fc6000000003b */
[----:B------:R-:W1:Y:S01]  /*0b30*/  LDS R69, [R2+0xa0] ;  /* 0x0000a00002457984 */ /* 0x000e620000000800 */
[----:B--2---:R-:W-:-:S03]  /*0b40*/  FFMA R38, R16, R25, R61 ;  /* 0x0000001910267223 */ /* 0x004fc6000000003d */
[----:B------:R-:W2:Y:S01]  /*0b50*/  LDS R72, [R2+0x180] ;  /* 0x0001800002487984 */ /* 0x000ea20000000800 */
[----:B---3--:R-:W-:-:S03]  /*0b60*/  FFMA R36, R18, R25, R59 ;  /* 0x0000001912247223 */ /* 0x008fc6000000003b */
[----:B------:R-:W3:Y:S01]  /*0b70*/  LDS R70, [R2+0x100] ;  /* 0x0001000002467984 */ /* 0x000ee20000000800 */
[----:B----4-:R-:W-:-:S03]  /*0b80*/  FFMA R61, R65, R26, R38 ;  /* 0x0000001a413d7223 */ /* 0x010fc60000000026 */
[----:B------:R-:W4:Y:S01]  /*0b90*/  LDS R66, [R2+0x120] ;  /* 0x0001200002427984 */ /* 0x000f220000000800 */
[----:B-----5:R-:W-:-:S03]  /*0ba0*/  FFMA R59, R67, R26, R36 ;  /* 0x0000001a433b7223 */ /* 0x020fc60000000024 */
[----:B------:R5:W4:Y:S01]  /*0bb0*/  LDS R68, [R2+0x1a0] ;  /* 0x0001a00002447984 */ /* 0x000b220000000800 */
[----:B------:R-:W-:-:S03]  /*0bc0*/  FFMA R13, R8, R24, R13 ;  /* 0x00000018080d7223 */ /* 0x000fc6000000000d */
[----:B------:R-:W4:Y:S01]  /*0bd0*/  LDS.128 R32, [R4+-0x100] ;  /* 0xffff000004207984 */ /* 0x000f220000000c00 */
[----:B------:R-:W-:-:S03]  /*0be0*/  FFMA R11, R12, R24, R11 ;  /* 0x000000180c0b7223 */ /* 0x000fc6000000000b */
[----:B------:R-:W4:Y:S01]  /*0bf0*/  LDS.128 R36, [R4+-0x80] ;  /* 0xffff800004247984 */ /* 0x000f220000000c00 */
[-C--:B------:R-:W-:Y:S01]  /*0c00*/  FFMA R24, R6, R28.reuse, R57 ;  /* 0x0000001c06187223 */ /* 0x080fe20000000039 */
[-C--:B------:R-:W-:Y:S01]  /*0c10*/  FFMA R9, R8, R28.reuse, R9 ;  /* 0x0000001c08097223 */ /* 0x080fe20000000009 */
[-C--:B------:R-:W-:Y:S01]  /*0c20*/  FFMA R55, R10, R28.reuse, R55 ;  /* 0x0000001c0a377223 */ /* 0x080fe20000000037 */
[----:B------:R-:W-:Y:S01]  /*0c30*/  FFMA R7, R12, R28, R7 ;  /* 0x0000001c0c077223 */ /* 0x000fe20000000007 */
[C---:B------:R-:W-:Y:S01]  /*0c40*/  FFMA R28, R14.reuse, R25, R13 ;  /* 0x000000190e1c7223 */ /* 0x040fe2000000000d */
[-C--:B------:R-:W-:Y:S01]  /*0c50*/  FFMA R74, R14, R29.reuse, R9 ;  /* 0x0000001d0e4a7223 */ /* 0x080fe20000000009 */
[----:B------:R-:W-:Y:S01]  /*0c60*/  FFMA R76, R18, R29, R55 ;  /* 0x0000001d124c7223 */ /* 0x000fe20000000037 */
[----:B------:R-:W-:Y:S01]  /*0c70*/  FFMA R11, R20, R25, R11 ;  /* 0x00000019140b7223 */ /* 0x000fe2000000000b */
[-C--:B------:R-:W-:Y:S01]  /*0c80*/  FFMA R25, R16, R29.reuse, R24 ;  /* 0x0000001d10197223 */ /* 0x080fe20000000018 */
[----:B------:R-:W-:Y:S01]  /*0c90*/  FFMA R7, R20, R29, R7 ;  /* 0x0000001d14077223 */ /* 0x000fe20000000007 */
[----:B------:R-:W-:Y:S01]  /*0ca0*/  FFMA R55, R67, R30, R76 ;  /* 0x0000001e43377223 */ /* 0x000fe2000000004c */
[----:B0-----:R-:W-:Y:S01]  /*0cb0*/  FFMA R13, R63, R26, R28 ;  /* 0x0000001a3f0d7223 */ /* 0x001fe2000000001c */
[-C--:B------:R-:W-:Y:S01]  /*0cc0*/  FFMA R24, R65, R30.reuse, R25 ;  /* 0x0000001e41187223 */ /* 0x080fe20000000019 */
[----:B------:R-:W-:Y:S01]  /*0cd0*/  FFMA R9, R63, R30, R74 ;  /* 0x0000001e3f097223 */ /* 0x000fe2000000004a */
[----:B-----5:R-:W-:Y:S01]  /*0ce0*/  IADD3 R2, PT, PT, R2, 0x400, RZ ;  /* 0x0000040002027810 */ /* 0x020fe20007ffe0ff */
[C---:B-1----:R-:W-:Y:S01]  /*0cf0*/  FFMA R11, R69.reuse, R26, R11 ;  /* 0x0000001a450b7223 */ /* 0x042fe2000000000b */
[----:B------:R-:W-:Y:S01]  /*0d00*/  FFMA R7, R69, R30, R7 ;  /* 0x0000001e45077223 */ /* 0x000fe20000000007 */
[C---:B--2---:R-:W-:Y:S01]  /*0d10*/  FFMA R13, R72.reuse, R27, R13 ;  /* 0x0000001b480d7223 */ /* 0x044fe2000000000d */
[----:B------:R-:W-:Y:S01]  /*0d20*/  FFMA R9, R72, R31, R9 ;  /* 0x0000001f48097223 */ /* 0x000fe20000000009 */
[C---:B---3--:R-:W-:Y:S01]  /*0d30*/  FFMA R61, R70.reuse, R27, R61 ;  /* 0x0000001b463d7223 */ /* 0x048fe2000000003d */
[----:B------:R-:W-:Y:S01]  /*0d40*/  FFMA R57, R70, R31, R24 ;  /* 0x0000001f46397223 */ /* 0x000fe20000000018 */
[C---:B----4-:R-:W-:Y:S01]  /*0d50*/  FFMA R59, R66.reuse, R27, R59 ;  /* 0x0000001b423b7223 */ /* 0x050fe2000000003b */
[----:B------:R-:W-:Y:S01]  /*0d60*/  FFMA R55, R66, R31, R55 ;  /* 0x0000001f42377223 */ /* 0x000fe20000000037 */
[C---:B------:R-:W-:Y:S01]  /*0d70*/  FFMA R11, R68.reuse, R27, R11 ;  /* 0x0000001b440b7223 */ /* 0x040fe2000000000b */
[----:B------:R-:W-:Y:S01]  /*0d80*/  FFMA R7, R68, R31, R7 ;  /* 0x0000001f44077223 */ /* 0x000fe20000000007 */
[----:B------:R-:W0:Y:S01]  /*0d90*/  LDS.128 R24, [R4] ;  /* 0x0000000004187984 */ /* 0x000e220000000c00 */
[-C--:B------:R-:W-:Y:S01]  /*0da0*/  FFMA R53, R6, R32.reuse, R53 ;  /* 0x0000002006357223 */ /* 0x080fe20000000035 */
[-C--:B------:R-:W-:Y:S01]  /*0db0*/  FFMA R5, R8, R32.reuse, R5 ;  /* 0x0000002008057223 */ /* 0x080fe20000000005 */
[-C--:B------:R-:W-:Y:S01]  /*0dc0*/  FFMA R51, R10, R32.reuse, R51 ;  /* 0x000000200a337223 */ /* 0x080fe20000000033 */
[----:B------:R-:W-:Y:S01]  /*0dd0*/  FFMA R3, R12, R32, R3 ;  /* 0x000000200c037223 */ /* 0x000fe20000000003 */
[-C--:B------:R-:W-:Y:S01]  /*0de0*/  FFMA R28, R16, R33.reuse, R53 ;  /* 0x00000021101c7223 */ /* 0x080fe20000000035 */
[-C--:B------:R-:W-:Y:S01]  /*0df0*/  FFMA R30, R14, R33.reuse, R5 ;  /* 0x000000210e1e7223 */ /* 0x080fe20000000005 */
[----:B------:R-:W-:Y:S01]  /*0e00*/  FFMA R32, R18, R33, R51 ;  /* 0x0000002112207223 */ /* 0x000fe20000000033 */
[-C--:B------:R-:W-:Y:S01]  /*0e10*/  FFMA R29, R8, R36.reuse, R22 ;  /* 0x00000024081d7223 */ /* 0x080fe20000000016 */
[-C--:B------:R-:W-:Y:S01]  /*0e20*/  FFMA R31, R12, R36.reuse, R40 ;  /* 0x000000240c1f7223 */ /* 0x080fe20000000028 */
[----:B------:R-:W-:Y:S01]  /*0e30*/  FFMA R49, R6, R36, R49 ;  /* 0x0000002406317223 */ /* 0x000fe20000000031 */
[----:B------:R-:W-:Y:S01]  /*0e40*/  FFMA R51, R67, R34, R32 ;  /* 0x0000002243337223 */ /* 0x000fe20000000020 */
[----:B------:R-:W-:Y:S01]  /*0e50*/  FFMA R47, R10, R36, R47 ;  /* 0x000000240a2f7223 */ /* 0x000fe2000000002f */
[-C--:B------:R-:W-:Y:S01]  /*0e60*/  FFMA R53, R65, R34.reuse, R28 ;  /* 0x0000002241357223 */ /* 0x080fe2000000001c */
[-C--:B------:R-:W-:Y:S01]  /*0e70*/  FFMA R5, R63, R34.reuse, R30 ;  /* 0x000000223f057223 */ /* 0x080fe2000000001e */
[-C--:B------:R-:W-:Y:S01]  /*0e80*/  FFMA R32, R14, R37.reuse, R29 ;  /* 0x000000250e207223 */ /* 0x080fe2000000001d */
[C---:B------:R-:W-:Y:S01]  /*0e90*/  FFMA R36, R20.reuse, R37, R31 ;  /* 0x0000002514247223 */ /* 0x040fe2000000001f */
[----:B------:R-:W-:Y:S01]  /*0ea0*/  FFMA R74, R20, R33, R3 ;  /* 0x00000021144a7223 */ /* 0x000fe20000000003 */
[----:B------:R-:W1:Y:S01]  /*0eb0*/  LDS.128 R28, [R4+0x80] ;  /* 0x00008000041c7984 */ /* 0x000e620000000c00 */
[----:B------:R-:W-:Y:S01]  /*0ec0*/  FFMA R22, R16, R37, R49 ;  /* 0x0000002510167223 */ /* 0x000fe20000000031 */
[-C--:B------:R-:W-:Y:S01]  /*0ed0*/  FFMA R53, R70, R35.reuse, R53 ;  /* 0x0000002346357223 */ /* 0x080fe20000000035 */
[----:B------:R-:W-:Y:S01]  /*0ee0*/  FFMA R3, R69, R34, R74 ;  /* 0x0000002245037223 */ /* 0x000fe2000000004a */
[-C--:B------:R-:W-:Y:S01]  /*0ef0*/  FFMA R5, R72, R35.reuse, R5 ;  /* 0x0000002348057223 */ /* 0x080fe20000000005 */
[-C--:B------:R-:W-:Y:S01]  /*0f00*/  FFMA R51, R66, R35.reuse, R51 ;  /* 0x0000002342337223 */ /* 0x080fe20000000033 */
[-C--:B------:R-:W-:Y:S01]  /*0f10*/  FFMA R33, R63, R38.reuse, R32 ;  /* 0x000000263f217223 */ /* 0x080fe20000000020 */
[----:B------:R-:W-:Y:S01]  /*0f20*/  FFMA R3, R68, R35, R3 ;  /* 0x0000002344037223 */ /* 0x000fe20000000003 */
[-C--:B------:R-:W-:Y:S01]  /*0f30*/  FFMA R35, R69, R38.reuse, R36 ;  /* 0x0000002645237223 */ /* 0x080fe20000000024 */
[----:B------:R-:W-:Y:S01]  /*0f40*/  FFMA R49, R65, R38, R22 ;  /* 0x0000002641317223 */ /* 0x000fe20000000016 */
[----:B------:R-:W-:Y:S01]  /*0f50*/  FFMA R22, R72, R39, R33 ;  /* 0x0000002748167223 */ /* 0x000fe20000000021 */
[----:B------:R-:W-:Y:S01]  /*0f60*/  FFMA R34, R18, R37, R47 ;  /* 0x0000002512227223 */ /* 0x000fe2000000002f */
[-C--:B------:R-:W-:Y:S01]  /*0f70*/  FFMA R40, R68, R39.reuse, R35 ;  /* 0x0000002744287223 */ /* 0x080fe20000000023 */
[----:B------:R-:W-:-:S02]  /*0f80*/  FFMA R49, R70, R39, R49 ;  /* 0x0000002746317223 */ /* 0x000fc40000000031 */
[----:B------:R-:W-:-:S04]  /*0f90*/  FFMA R47, R67, R38, R34 ;  /* 0x00000026432f7223 */ /* 0x000fc80000000022 */
[----:B------:R-:W-:Y:S01]  /*0fa0*/  FFMA R47, R66, R39, R47 ;  /* 0x00000027422f7223 */ /* 0x000fe2000000002f */
[-C--:B0-----:R-:W-:Y:S01]  /*0fb0*/  FFMA R33, R8, R24.reuse, R42 ;  /* 0x0000001808217223 */ /* 0x081fe2000000002a */
[-C--:B------:R-:W-:Y:S01]  /*0fc0*/  FFMA R45, R6, R24.reuse, R45 ;  /* 0x00000018062d7223 */ /* 0x080fe2000000002d */
[-C--:B------:R-:W-:Y:S01]  /*0fd0*/  FFMA R43, R10, R24.reuse, R43 ;  /* 0x000000180a2b7223 */ /* 0x080fe2000000002b */
[----:B------:R-:W-:Y:S01]  /*0fe0*/  FFMA R35, R12, R24, R44 ;  /* 0x000000180c237223 */ /* 0x000fe2000000002c */
[-C--:B------:R-:W-:Y:S01]  /*0ff0*/  FFMA R32, R14, R25.reuse, R33 ;  /* 0x000000190e207223 */ /* 0x080fe20000000021 */
        /* <DEDUP_REMOVED lines=10> */
[----:B------:R-:W-:-:S02]  /*10a0*/  FFMA R44, R68, R27, R33 ;  /* 0x0000001b442c7223 */ /* 0x000fc40000000021 */
[----:B------:R-:W0:Y:S01]  /*10b0*/  LDS.128 R24, [R4+0x100] ;  /* 0x0001000004187984 */ /* 0x000e220000000c00 */
[-C--:B-1----:R-:W-:Y:S01]  /*10c0*/  FFMA R33, R8, R28.reuse, R46 ;  /* 0x0000001c08217223 */ /* 0x082fe2000000002e */
[-C--:B------:R-:W-:Y:S01]  /*10d0*/  FFMA R35, R12, R28.reuse, R48 ;  /* 0x0000001c0c237223 */ /* 0x080fe20000000030 */
[-C--:B------:R-:W-:Y:S01]  /*10e0*/  FFMA R23, R10, R28.reuse, R23 ;  /* 0x0000001c0a177223 */ /* 0x080fe20000000017 */
[----:B------:R-:W-:Y:S01]  /*10f0*/  FFMA R41, R6, R28, R41 ;  /* 0x0000001c06297223 */ /* 0x000fe20000000029 */
[-C--:B------:R-:W-:Y:S01]  /*1100*/  FFMA R36, R14, R29.reuse, R33 ;  /* 0x0000001d0e247223 */ /* 0x080fe20000000021 */
[-C--:B------:R-:W-:Y:S01]  /*1110*/  FFMA R46, R20, R29.reuse, R35 ;  /* 0x0000001d142e7223 */ /* 0x080fe20000000023 */
[-C--:B------:R-:W-:Y:S01]  /*1120*/  FFMA R38, R18, R29.reuse, R23 ;  /* 0x0000001d12267223 */ /* 0x080fe20000000017 */
[----:B------:R1:W2:Y:S01]  /*1130*/  LDS.128 R32, [R4+0x180] ;  /* 0x0001800004207984 */ /* 0x0002a20000000c00 */
        /* <DEDUP_REMOVED lines=9> */
[----:B-1----:R-:W-:Y:S01]  /*11d0*/  IADD3 R4, PT, PT, R4, 0x10, RZ ;  /* 0x0000001004047810 */ /* 0x002fe20007ffe0ff */
        /* <DEDUP_REMOVED lines=16> */
[-C--:B--2---:R-:W-:Y:S01]  /*12e0*/  FFMA R17, R6, R32.reuse, R17 ;  /* 0x0000002006117223 */ /* 0x084fe20000000011 */
        /* <DEDUP_REMOVED lines=15> */
[----:B------:R-:W-:Y:S06]  /*13e0*/  BRA.U UP0, `(.L_x_0) ;  /* 0xfffffff5008c7547 */ /* 0x000fec000b83ffff */
[----:B------:R-:W-:Y:S05]  /*13f0*/  BRA.U UP1, `(.L_x_1) ;  /* 0xfffffff101047547 */ /* 0x000fea000b83ffff */
[----:B------:R-:W-:Y:S01]  /*1400*/  HFMA2 R29, -RZ, RZ, 0, 0.2265625 ;  /* 0x00003340ff1d7431 */ /* 0x000fe200000001ff */
[C---:B------:R-:W-:Y:S01]  /*1410*/  SHF.L.U32 R2, R0.reuse, 0x1c, RZ ;  /* 0x0000001c00027819 */ /* 0x040fe200000006ff */
[----:B------:R-:W0:Y:S01]  /*1420*/  LDC.64 R24, c[0x0][0x390] ;  /* 0x0000e400ff187b82 */ /* 0x000e220000000a00 */
[----:B------:R-:W-:Y:S02]  /*1430*/  SHF.R.U32.HI R4, RZ, 0x4, R0 ;  /* 0x00000004ff047819 */ /* 0x000fe40000011600 */
[----:B------:R-:W-:Y:S02]  /*1440*/  SHF.R.S32.HI R2, RZ, 0x1f, R2 ;  /* 0x0000001fff027819 */ /* 0x000fe40000011402 */
[----:B------:R-:W-:Y:S02]  /*1450*/  PRMT R27, R0, 0x3340, R0 ;  /* 0x00003340001b7816 */ /* 0x000fe40000000000 */
[----:B------:R-:W-:Y:S02]  /*1460*/  LOP3.LUT R2, R2, 0x70, RZ, 0xc0, !PT ;  /* 0x0000007002027812 */ /* 0x000fe400078ec0ff */
[----:B------:R-:W-:-:S02]  /*1470*/  PRMT R0, R4, R29, UR7 ;  /* 0x0000000704007e16 */ /* 0x000fc4000800001d */
[----:B------:R-:W-:Y:S02]  /*1480*/  MOV R29, UR6 ;  /* 0x00000006001d7c02 */ /* 0x000fe40008000f00 */
[----:B------:R-:W-:Y:S02]  /*1490*/  PRMT R0, R0, 0x5410, R27 ;  /* 0x0000541000007816 */ /* 0x000fe4000000001b */
[----:B------:R-:W-:Y:S01]  /*14a0*/  MOV R27, 0x1c06200 ;  /* 0x01c06200001b7802 */ /* 0x000fe20000000f00 */
[----:B------:R-:W-:Y:S01]  /*14b0*/  IMAD R2, R29, 0x31000, R2 ;  /* 0x000310001d027824 */ /* 0x000fe200078e0202 */
[----:B------:R-:W-:-:S03]  /*14c0*/  MOV R29, UR5 ;  /* 0x00000005001d7c02 */ /* 0x000fc60008000f00 */
[----:B------:R-:W-:Y:S01]  /*14d0*/  IDP.2A.LO.U16.U8 R27, R27, R0, RZ ;  /* 0x000000001b1b7226 */ /* 0x000fe200000010ff */
[----:B------:R-:W-:-:S04]  /*14e0*/  LEA R2, R29, R2, 0x3 ;  /* 0x000000021d027211 */ /* 0x000fc800078e18ff */
[----:B------:R-:W-:-:S05]  /*14f0*/  IADD3 R27, PT, PT, R27, R2, R62 ;  /* 0x000000021b1b7210 */ /* 0x000fca0007ffe03e */
[----:B0-----:R-:W-:-:S05]  /*1500*/  IMAD.WIDE.U32 R24, R27, 0x4, R24 ;  /* 0x000000041b187825 */ /* 0x001fca00078e0018 */
[----:B------:R-:W-:Y:S04]  /*1510*/  STG.E desc[UR10][R24.64], R61 ;  /* 0x0000003d18007986 */ /* 0x000fe8000c10190a */
        /* <DEDUP_REMOVED lines=30> */
[----:B------:R-:W-:Y:S01]  /*1700*/  STG.E desc[UR10][R24.64+0x15b60], R56 ;  /* 0x015b603818007986 */ /* 0x000fe2000c10190a */
[----:B------:R-:W-:Y:S05]  /*1710*/  EXIT ;  /* 0x000000000000794d */ /* 0x000fea0003800000 */
.L_x_2:
[----:B------:R-:W-:-:S00]  /*1720*/  BRA `(.L_x_2) ;  /* 0xfffffffc00fc7947 */ /* 0x000fc0000383ffff */
[----:B------:R-:W-:-:S00]  /*1730*/  NOP ;  /* 0x0000000000007918 */ /* 0x000fc00000000000 */
        /* <DEDUP_REMOVED lines=12> */
.L_x_3:


//--------------------- .nv.shared.candidate0     --------------------------
	.section	.nv.shared.candidate0,"aw",@nobits
	.sectionflags	@""
	.align	4
.nv.shared.candidate0:
	.zero		17408


//--------------------- .nv.shared.reserved.0     --------------------------
	.section	.nv.shared.reserved.0,"aw",@nobits
	.weak		__nv_reservedSMEM_offset_0_alias
	.size		__nv_reservedSMEM_offset_0_alias, 0, 64
	.other		__nv_reservedSMEM_offset_0_alias,@"STO_CUDA_RESERVED_SHARED STV_DEFAULT"
__nv_reservedSMEM_offset_0_alias:
	.zero		0
	.zero		64


//--------------------- .nv.constant0.candidate0  --------------------------
	.section	.nv.constant0.candidate0,"a",@progbits
	.sectionflags	@""
	.align	4
.nv.constant0.candidate0:
	.zero		920


//--------------------- SYMBOLS --------------------------

	.type		.nv.reservedSmem.offset0,@object
	.size		.nv.reservedSmem.offset0,0x4
	.type		.nv.reservedSmem.cap,@object
	.size		.nv.reservedSmem.cap,0x4
